	.headerflags	@"EF_CUDA_TEXMODE_UNIFIED EF_CUDA_64BIT_ADDRESS EF_CUDA_ACCELERATORS EF_CUDA_SM90 EF_CUDA_VIRTUAL_SM(EF_CUDA_SM90)"
	.elftype	@"ET_EXEC"


//--------------------- .nv.info                  --------------------------
	.section	.nv.info,"",@"SHT_CUDA_INFO"
	.align	4


	//----- nvinfo : EIATTR_REGCOUNT
	.align		4
        /*0000*/ 	.byte	0x04, 0x2f
        /*0002*/ 	.short	(.L_1 - .L_0)
	.align		4
.L_0:
        /*0004*/ 	.word	index@(triton_poi_fused_add_mul_0)
        /*0008*/ 	.word	0x00000014


	//----- nvinfo : EIATTR_MIN_STACK_SIZE
	.align		4
.L_1:
        /*000c*/ 	.byte	0x04, 0x12
        /*000e*/ 	.short	(.L_3 - .L_2)
	.align		4
.L_2:
        /*0010*/ 	.word	index@(triton_poi_fused_add_mul_0)
        /*0014*/ 	.word	0x00000000


	//----- nvinfo : EIATTR_FRAME_SIZE
	.align		4
.L_3:
        /*0018*/ 	.byte	0x04, 0x11
        /*001a*/ 	.short	(.L_5 - .L_4)
	.align		4
.L_4:
        /*001c*/ 	.word	index@(triton_poi_fused_add_mul_0)
        /*0020*/ 	.word	0x00000000


	//----- nvinfo : EIATTR_MIN_STACK_SIZE
	.align		4
.L_5:
        /*0024*/ 	.byte	0x04, 0x12
        /*0026*/ 	.short	(.L_7 - .L_6)
	.align		4
.L_6:
        /*0028*/ 	.word	index@(triton_poi_fused_add_mul_0)
        /*002c*/ 	.word	0x00000000
.L_7:


//--------------------- .nv.info.triton_poi_fused_add_mul_0 --------------------------
	.section	.nv.info.triton_poi_fused_add_mul_0,"",@"SHT_CUDA_INFO"
	.sectionflags	@""
	.align	4


	//----- nvinfo : EIATTR_CUDA_API_VERSION
	.align		4
        /*0000*/ 	.byte	0x04, 0x37
        /*0002*/ 	.short	(.L_9 - .L_8)
.L_8:
        /*0004*/ 	.word	0x0000007c


	//----- nvinfo : EIATTR_KPARAM_INFO
	.align		4
.L_9:
        /*0008*/ 	.byte	0x04, 0x17
        /*000a*/ 	.short	(.L_11 - .L_10)
.L_10:
        /*000c*/ 	.word	0x00000000
        /*0010*/ 	.short	0x0004
        /*0012*/ 	.short	0x0020
        /*0014*/ 	.byte	0x00, 0xf0, 0x11, 0x00


	//----- nvinfo : EIATTR_KPARAM_INFO
	.align		4
.L_11:
        /*0018*/ 	.byte	0x04, 0x17
        /*001a*/ 	.short	(.L_13 - .L_12)
.L_12:
        /*001c*/ 	.word	0x00000000
        /*0020*/ 	.short	0x0003
        /*0022*/ 	.short	0x0018
        /*0024*/ 	.byte	0x00, 0xf4, 0x21, 0x00


	//----- nvinfo : EIATTR_KPARAM_INFO
	.align		4
.L_13:
        /*0028*/ 	.byte	0x04, 0x17
        /*002a*/ 	.short	(.L_15 - .L_14)
.L_14:
        /*002c*/ 	.word	0x00000000
        /*0030*/ 	.short	0x0002
        /*0032*/ 	.short	0x0010
        /*0034*/ 	.byte	0x00, 0xf4, 0x21, 0x00


	//----- nvinfo : EIATTR_KPARAM_INFO
	.align		4
.L_15:
        /*0038*/ 	.byte	0x04, 0x17
        /*003a*/ 	.short	(.L_17 - .L_16)
.L_16:
        /*003c*/ 	.word	0x00000000
        /*0040*/ 	.short	0x0001
        /*0042*/ 	.short	0x0008
        /*0044*/ 	.byte	0x00, 0xf4, 0x21, 0x00


	//----- nvinfo : EIATTR_KPARAM_INFO
	.align		4
.L_17:
        /*0048*/ 	.byte	0x04, 0x17
        /*004a*/ 	.short	(.L_19 - .L_18)
.L_18:
        /*004c*/ 	.word	0x00000000
        /*0050*/ 	.short	0x0000
        /*0052*/ 	.short	0x0000
        /*0054*/ 	.byte	0x00, 0xf4, 0x21, 0x00


	//----- nvinfo : EIATTR_SPARSE_MMA_MASK
	.align		4
.L_19:
        /*0058*/ 	.byte	0x03, 0x50
        /*005a*/ 	.short	0x0000


	//----- nvinfo : EIATTR_MAXREG_COUNT
	.align		4
        /*005c*/ 	.byte	0x03, 0x1b
        /*005e*/ 	.short	0x00ff


	//----- nvinfo : EIATTR_EXIT_INSTR_OFFSETS
	.align		4
        /*0060*/ 	.byte	0x04, 0x1c
        /*0062*/ 	.short	(.L_21 - .L_20)


	//   ....[0]....
.L_20:
        /*0064*/ 	.word	0x000001d0


	//   ....[1]....
        /*0068*/ 	.word	0x000001f0


	//----- nvinfo : EIATTR_REQNTID
	.align		4
.L_21:
        /*006c*/ 	.byte	0x04, 0x10
        /*006e*/ 	.short	(.L_23 - .L_22)
.L_22:
        /*0070*/ 	.word	0x00000080
        /*0074*/ 	.word	0x00000001
        /*0078*/ 	.word	0x00000001


	//----- nvinfo : EIATTR_CBANK_PARAM_SIZE
	.align		4
.L_23:
        /*007c*/ 	.byte	0x03, 0x19
        /*007e*/ 	.short	0x0024


	//----- nvinfo : EIATTR_PARAM_CBANK
	.align		4
        /*0080*/ 	.byte	0x04, 0x0a
        /*0082*/ 	.short	(.L_25 - .L_24)
	.align		4
.L_24:
        /*0084*/ 	.word	index@(.nv.constant0.triton_poi_fused_add_mul_0)
        /*0088*/ 	.short	0x0210
        /*008a*/ 	.short	0x0024


	//----- nvinfo : EIATTR_SW_WAR
	.align		4
.L_25:
        /*008c*/ 	.byte	0x04, 0x36
        /*008e*/ 	.short	(.L_27 - .L_26)
.L_26:
        /*0090*/ 	.word	0x00000008
.L_27:


//--------------------- .nv.callgraph             --------------------------
	.section	.nv.callgraph,"",@"SHT_CUDA_CALLGRAPH"
	.align	4
	.sectionentsize	8
	.align		4
        /*0000*/ 	.word	0x00000000
	.align		4
        /*0004*/ 	.word	0xffffffff
	.align		4
        /*0008*/ 	.word	0x00000000
	.align		4
        /*000c*/ 	.word	0xfffffffe
	.align		4
        /*0010*/ 	.word	0x00000000
	.align		4
        /*0014*/ 	.word	0xfffffffd
	.align		4
        /*0018*/ 	.word	0x00000000
	.align		4
        /*001c*/ 	.word	0xfffffffc


//--------------------- .text.triton_poi_fused_add_mul_0 --------------------------
	.section	.text.triton_poi_fused_add_mul_0,"ax",@progbits
	.align	128
        .global         triton_poi_fused_add_mul_0
        .type           triton_poi_fused_add_mul_0,@function
        .size           triton_poi_fused_add_mul_0,(.L_x_1 - triton_poi_fused_add_mul_0)
        .other          triton_poi_fused_add_mul_0,@"STO_CUDA_ENTRY STV_DEFAULT"
triton_poi_fused_add_mul_0:
.text.triton_poi_fused_add_mul_0:
[----:B------:R-:W0:Y:S02]  /*0000*/  LDC R1, c[0x0][0x28] ;  /* 0x00000a00ff017b82 */ /* 0x000e240000000800 */
[----:B------:R-:W1:Y:S01]  /*0010*/  S2R R0, SR_TID.X ;  /* 0x0000000000007919 */ /* 0x000e620000002100 */
[----:B------:R-:W2:Y:S01]  /*0020*/  LDC.64 R4, c[0x0][0x218] ;  /* 0x00008600ff047b82 */ /* 0x000ea20000000a00 */
[----:B------:R-:W-:Y:S02]  /*0030*/  CS2R R12, SRZ ;  /* 0x00000000000c7805 */ /* 0x000fe4000001ff00 */
[----:B------:R-:W-:Y:S01]  /*0040*/  CS2R R14, SRZ ;  /* 0x00000000000e7805 */ /* 0x000fe2000001ff00 */
[----:B------:R-:W3:Y:S01]  /*0050*/  S2R R11, SR_CTAID.X ;  /* 0x00000000000b7919 */ /* 0x000ee20000002500 */
[----:B------:R-:W-:Y:S01]  /*0060*/  CS2R R16, SRZ ;  /* 0x0000000000107805 */ /* 0x000fe2000001ff00 */
[----:B------:R-:W-:Y:S02]  /*0070*/  ULDC.64 UR4, c[0x0][0x208] ;  /* 0x0000820000047ab9 */ /* 0x000fe40000000a00 */
[----:B------:R-:W4:Y:S08]  /*0080*/  LDC.64 R6, c[0x0][0x220] ;  /* 0x00008800ff067b82 */ /* 0x000f300000000a00 */
[----:B------:R-:W5:Y:S01]  /*0090*/  LDC.64 R2, c[0x0][0x210] ;  /* 0x00008400ff027b82 */ /* 0x000f620000000a00 */
[----:B-1----:R-:W-:Y:S01]  /*00a0*/  IMAD.SHL.U32 R0, R0, 0x2, RZ ;  /* 0x0000000200007824 */ /* 0x002fe200078e00ff */
[----:B---3--:R-:W-:-:S04]  /*00b0*/  SHF.R.S32.HI R8, RZ, 0x17, R11 ;  /* 0x00000017ff087819 */ /* 0x008fc8000001140b */
[----:B------:R-:W-:-:S05]  /*00c0*/  LOP3.LUT R0, R0, 0xfe, RZ, 0xc0, !PT ;  /* 0x000000fe00007812 */ /* 0x000fca00078ec0ff */
[----:B------:R-:W-:Y:S01]  /*00d0*/  IMAD R11, R11, 0x100, R0 ;  /* 0x000001000b0b7824 */ /* 0x000fe200078e0200 */
[----:B------:R-:W-:-:S03]  /*00e0*/  SGXT R0, R8, 0x1 ;  /* 0x000000010800781a */ /* 0x000fc60000000200 */
[C---:B-----5:R-:W-:Y:S01]  /*00f0*/  IMAD.WIDE R2, R11.reuse, 0x4, R2 ;  /* 0x000000040b027825 */ /* 0x060fe200078e0202 */
[----:B------:R-:W-:Y:S02]  /*0100*/  LEA.HI R0, R0, R11, RZ, 0x2 ;  /* 0x0000000b00007211 */ /* 0x000fe400078f10ff */
[----:B------:R-:W-:Y:S02]  /*0110*/  ISETP.GE.AND P0, PT, R11, 0x100, PT ;  /* 0x000001000b00780c */ /* 0x000fe40003f06270 */
[----:B------:R-:W-:-:S05]  /*0120*/  LOP3.LUT R0, R0, 0xfffffffc, RZ, 0xc0, !PT ;  /* 0xfffffffc00007812 */ /* 0x000fca00078ec0ff */
[----:B------:R-:W-:-:S04]  /*0130*/  IMAD.IADD R9, R11, 0x1, -R0 ;  /* 0x000000010b097824 */ /* 0x000fc800078e0a00 */
[C---:B--2---:R-:W-:Y:S02]  /*0140*/  IMAD.WIDE R4, R9.reuse, 0x4, R4 ;  /* 0x0000000409047825 */ /* 0x044fe400078e0204 */
[----:B------:R-:W2:Y:S02]  /*0150*/  @!P0 LDG.E.64 R12, desc[UR4][R2.64] ;  /* 0x00000004020c8981 */ /* 0x000ea4000c1e1b00 */
[----:B----4-:R-:W-:Y:S02]  /*0160*/  IMAD.WIDE R6, R9, 0x4, R6 ;  /* 0x0000000409067825 */ /* 0x010fe400078e0206 */
[----:B------:R-:W2:Y:S01]  /*0170*/  @!P0 LDG.E.EL.64 R14, desc[UR4][R4.64] ;  /* 0x00000004040e8981 */ /* 0x000ea2000c2e1b00 */
[----:B------:R-:W1:Y:S03]  /*0180*/  LDC.64 R8, c[0x0][0x228] ;  /* 0x00008a00ff087b82 */ /* 0x000e660000000a00 */
[----:B------:R-:W2:Y:S01]  /*0190*/  @!P0 LDG.E.EL.64 R16, desc[UR4][R6.64] ;  /* 0x0000000406108981 */ /* 0x000ea2000c2e1b00 */
[----:B-1----:R-:W-:-:S04]  /*01a0*/  IMAD.WIDE R8, R11, 0x4, R8 ;  /* 0x000000040b087825 */ /* 0x002fc800078e0208 */
[----:B--2---:R-:W-:Y:S01]  /*01b0*/  FFMA R12, R14, R12, R16 ;  /* 0x0000000c0e0c7223 */ /* 0x004fe20000000010 */
[----:B------:R-:W-:Y:S01]  /*01c0*/  FFMA R13, R15, R13, R17 ;  /* 0x0000000d0f0d7223 */ /* 0x000fe20000000011 */
[----:B------:R-:W-:Y:S06]  /*01d0*/  @P0 EXIT ;  /* 0x000000000000094d */ /* 0x000fec0003800000 */
[----:B------:R-:W-:Y:S01]  /*01e0*/  STG.E.64 desc[UR4][R8.64], R12 ;  /* 0x0000000c08007986 */ /* 0x000fe2000c101b04 */
[----:B------:R-:W-:Y:S05]  /*01f0*/  EXIT ;  /* 0x000000000000794d */ /* 0x000fea0003800000 */
.L_x_0:
[----:B------:R-:W-:-:S00]  /*0200*/  BRA `(.L_x_0) ;  /* 0xfffffffc00fc7947 */ /* 0x000fc0000383ffff */
[----:B------:R-:W-:-:S00]  /*0210*/  NOP ;  /* 0x0000000000007918 */ /* 0x000fc00000000000 */
        /* <DEDUP_REMOVED lines=14> */
.L_x_1:


//--------------------- .nv.constant0.triton_poi_fused_add_mul_0 --------------------------
	.section	.nv.constant0.triton_poi_fused_add_mul_0,"a",@progbits
	.sectionflags	@""
	.align	4
.nv.constant0.triton_poi_fused_add_mul_0:
	.zero		564
